	.headerflags	@"EF_CUDA_TEXMODE_UNIFIED EF_CUDA_64BIT_ADDRESS EF_CUDA_ACCELERATORS EF_CUDA_SM90 EF_CUDA_VIRTUAL_SM(EF_CUDA_SM90)"
	.elftype	@"ET_EXEC"


//--------------------- .nv.info                  --------------------------
	.section	.nv.info,"",@"SHT_CUDA_INFO"
	.align	4


	//----- nvinfo : EIATTR_REGCOUNT
	.align		4
        /*0000*/ 	.byte	0x04, 0x2f
        /*0002*/ 	.short	(.L_1 - .L_0)
	.align		4
.L_0:
        /*0004*/ 	.word	index@(triton_poi_fused_mul_sigmoid_24)
        /*0008*/ 	.word	0x0000000c


	//----- nvinfo : EIATTR_MIN_STACK_SIZE
	.align		4
.L_1:
        /*000c*/ 	.byte	0x04, 0x12
        /*000e*/ 	.short	(.L_3 - .L_2)
	.align		4
.L_2:
        /*0010*/ 	.word	index@(triton_poi_fused_mul_sigmoid_24)
        /*0014*/ 	.word	0x00000000


	//----- nvinfo : EIATTR_FRAME_SIZE
	.align		4
.L_3:
        /*0018*/ 	.byte	0x04, 0x11
        /*001a*/ 	.short	(.L_5 - .L_4)
	.align		4
.L_4:
        /*001c*/ 	.word	index@(triton_poi_fused_mul_sigmoid_24)
        /*0020*/ 	.word	0x00000000


	//----- nvinfo : EIATTR_MIN_STACK_SIZE
	.align		4
.L_5:
        /*0024*/ 	.byte	0x04, 0x12
        /*0026*/ 	.short	(.L_7 - .L_6)
	.align		4
.L_6:
        /*0028*/ 	.word	index@(triton_poi_fused_mul_sigmoid_24)
        /*002c*/ 	.word	0x00000000
.L_7:


//--------------------- .nv.info.triton_poi_fused_mul_sigmoid_24 --------------------------
	.section	.nv.info.triton_poi_fused_mul_sigmoid_24,"",@"SHT_CUDA_INFO"
	.sectionflags	@""
	.align	4


	//----- nvinfo : EIATTR_CUDA_API_VERSION
	.align		4
        /*0000*/ 	.byte	0x04, 0x37
        /*0002*/ 	.short	(.L_9 - .L_8)
.L_8:
        /*0004*/ 	.word	0x0000007c


	//----- nvinfo : EIATTR_KPARAM_INFO
	.align		4
.L_9:
        /*0008*/ 	.byte	0x04, 0x17
        /*000a*/ 	.short	(.L_11 - .L_10)
.L_10:
        /*000c*/ 	.word	0x00000000
        /*0010*/ 	.short	0x0002
        /*0012*/ 	.short	0x0010
        /*0014*/ 	.byte	0x00, 0xf0, 0x11, 0x00


	//----- nvinfo : EIATTR_KPARAM_INFO
	.align		4
.L_11:
        /*0018*/ 	.byte	0x04, 0x17
        /*001a*/ 	.short	(.L_13 - .L_12)
.L_12:
        /*001c*/ 	.word	0x00000000
        /*0020*/ 	.short	0x0001
        /*0022*/ 	.short	0x0008
        /*0024*/ 	.byte	0x00, 0xf4, 0x21, 0x00


	//----- nvinfo : EIATTR_KPARAM_INFO
	.align		4
.L_13:
        /*0028*/ 	.byte	0x04, 0x17
        /*002a*/ 	.short	(.L_15 - .L_14)
.L_14:
        /*002c*/ 	.word	0x00000000
        /*0030*/ 	.short	0x0000
        /*0032*/ 	.short	0x0000
        /*0034*/ 	.byte	0x00, 0xf4, 0x21, 0x00


	//----- nvinfo : EIATTR_SPARSE_MMA_MASK
	.align		4
.L_15:
        /*0038*/ 	.byte	0x03, 0x50
        /*003a*/ 	.short	0x0000


	//----- nvinfo : EIATTR_MAXREG_COUNT
	.align		4
        /*003c*/ 	.byte	0x03, 0x1b
        /*003e*/ 	.short	0x00ff


	//----- nvinfo : EIATTR_EXIT_INSTR_OFFSETS
	.align		4
        /*0040*/ 	.byte	0x04, 0x1c
        /*0042*/ 	.short	(.L_17 - .L_16)


	//   ....[0]....
.L_16:
        /*0044*/ 	.word	0x00000310


	//----- nvinfo : EIATTR_REQNTID
	.align		4
.L_17:
        /*0048*/ 	.byte	0x04, 0x10
        /*004a*/ 	.short	(.L_19 - .L_18)
.L_18:
        /*004c*/ 	.word	0x00000080
        /*0050*/ 	.word	0x00000001
        /*0054*/ 	.word	0x00000001


	//----- nvinfo : EIATTR_CBANK_PARAM_SIZE
	.align		4
.L_19:
        /*0058*/ 	.byte	0x03, 0x19
        /*005a*/ 	.short	0x0014


	//----- nvinfo : EIATTR_PARAM_CBANK
	.align		4
        /*005c*/ 	.byte	0x04, 0x0a
        /*005e*/ 	.short	(.L_21 - .L_20)
	.align		4
.L_20:
        /*0060*/ 	.word	index@(.nv.constant0.triton_poi_fused_mul_sigmoid_24)
        /*0064*/ 	.short	0x0210
        /*0066*/ 	.short	0x0014


	//----- nvinfo : EIATTR_SW_WAR
	.align		4
.L_21:
        /*0068*/ 	.byte	0x04, 0x36
        /*006a*/ 	.short	(.L_23 - .L_22)
.L_22:
        /*006c*/ 	.word	0x00000008
.L_23:


//--------------------- .nv.callgraph             --------------------------
	.section	.nv.callgraph,"",@"SHT_CUDA_CALLGRAPH"
	.align	4
	.sectionentsize	8
	.align		4
        /*0000*/ 	.word	0x00000000
	.align		4
        /*0004*/ 	.word	0xffffffff
	.align		4
        /*0008*/ 	.word	0x00000000
	.align		4
        /*000c*/ 	.word	0xfffffffe
	.align		4
        /*0010*/ 	.word	0x00000000
	.align		4
        /*0014*/ 	.word	0xfffffffd
	.align		4
        /*0018*/ 	.word	0x00000000
	.align		4
        /*001c*/ 	.word	0xfffffffc


//--------------------- .text.triton_poi_fused_mul_sigmoid_24 --------------------------
	.section	.text.triton_poi_fused_mul_sigmoid_24,"ax",@progbits
	.align	128
        .global         triton_poi_fused_mul_sigmoid_24
        .type           triton_poi_fused_mul_sigmoid_24,@function
        .size           triton_poi_fused_mul_sigmoid_24,(.L_x_1 - triton_poi_fused_mul_sigmoid_24)
        .other          triton_poi_fused_mul_sigmoid_24,@"STO_CUDA_ENTRY STV_DEFAULT"
triton_poi_fused_mul_sigmoid_24:
.text.triton_poi_fused_mul_sigmoid_24:
[----:B------:R-:W-:Y:S01]  /*0000*/  LDC R1, c[0x0][0x28] ;  /* 0x00000a00ff017b82 */ /* 0x000fe20000000800 */
[----:B------:R-:W1:Y:S01]  /*0010*/  S2R R0, SR_TID.X ;  /* 0x0000000000007919 */ /* 0x000e620000002100 */
[----:B------:R-:W-:Y:S01]  /*0020*/  ULDC.64 UR4, c[0x0][0x208] ;  /* 0x0000820000047ab9 */ /* 0x000fe20000000a00 */
[----:B------:R-:W2:Y:S01]  /*0030*/  S2R R3, SR_CTAID.X ;  /* 0x0000000000037919 */ /* 0x000ea20000002500 */
[----:B-1----:R-:W-:-:S04]  /*0040*/  SHF.L.U32 R0, R0, 0x1, RZ ;  /* 0x0000000100007819 */ /* 0x002fc800000006ff */
[----:B------:R-:W-:-:S04]  /*0050*/  LOP3.LUT R0, R0, 0xfe, RZ, 0xc0, !PT ;  /* 0x000000fe00007812 */ /* 0x000fc800078ec0ff */
[----:B--2---:R-:W-:Y:S02]  /*0060*/  LEA R0, R3, R0, 0x8 ;  /* 0x0000000003007211 */ /* 0x004fe400078e40ff */
[----:B------:R-:W1:Y:S02]  /*0070*/  LDC.64 R2, c[0x0][0x210] ;  /* 0x00008400ff027b82 */ /* 0x000e640000000a00 */
[----:B------:R-:W-:-:S04]  /*0080*/  SHF.R.S32.HI R5, RZ, 0x1f, R0 ;  /* 0x0000001fff057819 */ /* 0x000fc80000011400 */
[----:B------:R-:W-:-:S04]  /*0090*/  LEA.HI R5, R5, R0, RZ, 0x7 ;  /* 0x0000000005057211 */ /* 0x000fc800078f38ff */
[C---:B------:R-:W-:Y:S02]  /*00a0*/  SHF.L.U32 R4, R5.reuse, 0x1, RZ ;  /* 0x0000000105047819 */ /* 0x040fe400000006ff */
[----:B------:R-:W-:Y:S02]  /*00b0*/  LOP3.LUT R5, R5, 0xffffff80, RZ, 0xc0, !PT ;  /* 0xffffff8005057812 */ /* 0x000fe400078ec0ff */
[----:B------:R-:W-:-:S04]  /*00c0*/  LOP3.LUT R4, R4, 0xffffff00, RZ, 0xc0, !PT ;  /* 0xffffff0004047812 */ /* 0x000fc800078ec0ff */
[----:B------:R-:W-:-:S04]  /*00d0*/  IADD3 R7, R4, R0, -R5 ;  /* 0x0000000004077210 */ /* 0x000fc80007ffe805 */
[----:B------:R-:W-:-:S05]  /*00e0*/  IADD3 R5, R7, 0x80, RZ ;  /* 0x0000008007057810 */ /* 0x000fca0007ffe0ff */
[----:B-1----:R-:W-:-:S06]  /*00f0*/  IMAD.WIDE R4, R5, 0x4, R2 ;  /* 0x0000000405047825 */ /* 0x002fcc00078e0202 */
[----:B------:R-:W2:Y:S01]  /*0100*/  LDG.E.64 R4, desc[UR4][R4.64] ;  /* 0x0000000404047981 */ /* 0x000ea2000c1e1b00 */
[----:B------:R-:W-:-:S06]  /*0110*/  IMAD.WIDE R2, R7, 0x4, R2 ;  /* 0x0000000407027825 */ /* 0x000fcc00078e0202 */
[----:B------:R-:W3:Y:S01]  /*0120*/  LDG.E.64 R2, desc[UR4][R2.64] ;  /* 0x0000000402027981 */ /* 0x000ee2000c1e1b00 */
[----:B--2---:R-:W-:-:S04]  /*0130*/  FADD R6, RZ, -R4 ;  /* 0x80000004ff067221 */ /* 0x004fc80000000000 */
[----:B------:R-:W-:Y:S01]  /*0140*/  FMUL R7, R6, 1.4426950216293334961 ;  /* 0x3fb8aa3b06077820 */ /* 0x000fe20000400000 */
[----:B------:R-:W-:-:S04]  /*0150*/  FADD R6, RZ, -R5 ;  /* 0x80000005ff067221 */ /* 0x000fc80000000000 */
[----:B------:R-:W-:Y:S01]  /*0160*/  FMUL R8, R6, 1.4426950216293334961 ;  /* 0x3fb8aa3b06087820 */ /* 0x000fe20000400000 */
[----:B------:R-:W-:-:S04]  /*0170*/  FSETP.GEU.AND P0, PT, R7, -126, PT ;  /* 0xc2fc00000700780b */ /* 0x000fc80003f0e000 */
[----:B------:R-:W-:-:S09]  /*0180*/  FSETP.GEU.AND P1, PT, R8, -126, PT ;  /* 0xc2fc00000800780b */ /* 0x000fd20003f2e000 */
[----:B------:R-:W-:-:S04]  /*0190*/  @!P0 FMUL R7, R7, 0.5 ;  /* 0x3f00000007078820 */ /* 0x000fc80000400000 */
[----:B------:R-:W-:Y:S01]  /*01a0*/  @!P1 FMUL R8, R8, 0.5 ;  /* 0x3f00000008089820 */ /* 0x000fe20000400000 */
[----:B------:R-:W1:Y:S08]  /*01b0*/  MUFU.EX2 R6, R7 ;  /* 0x0000000700067308 */ /* 0x000e700000000800 */
[----:B------:R2:W4:Y:S01]  /*01c0*/  MUFU.EX2 R4, R8 ;  /* 0x0000000800047308 */ /* 0x0005220000000800 */
[----:B-1----:R-:W-:Y:S01]  /*01d0*/  @!P0 FMUL R6, R6, R6 ;  /* 0x0000000606068220 */ /* 0x002fe20000400000 */
[----:B--2---:R-:W-:-:S03]  /*01e0*/  HFMA2.MMA R8, -RZ, RZ, 1.625, 0 ;  /* 0x3e800000ff087435 */ /* 0x004fc600000001ff */
[----:B------:R-:W-:Y:S01]  /*01f0*/  FADD R6, R6, 1 ;  /* 0x3f80000006067421 */ /* 0x000fe20000000000 */
[----:B----4-:R-:W-:-:S04]  /*0200*/  @!P1 FMUL R4, R4, R4 ;  /* 0x0000000404049220 */ /* 0x010fc80000400000 */
[----:B------:R-:W-:Y:S01]  /*0210*/  FSETP.GT.AND P0, PT, R6, 8.50705917302346158658e+37, PT ;  /* 0x7e8000000600780b */ /* 0x000fe20003f04000 */
[----:B------:R-:W-:-:S03]  /*0220*/  FADD R9, R4, 1 ;  /* 0x3f80000004097421 */ /* 0x000fc60000000000 */
[----:B------:R-:W-:Y:S01]  /*0230*/  FSEL R7, R8, 1, P0 ;  /* 0x3f80000008077808 */ /* 0x000fe20000000000 */
[----:B------:R-:W1:Y:S01]  /*0240*/  LDC.64 R4, c[0x0][0x218] ;  /* 0x00008600ff047b82 */ /* 0x000e620000000a00 */
[----:B------:R-:W-:-:S04]  /*0250*/  FSETP.GT.AND P1, PT, R9, 8.50705917302346158658e+37, PT ;  /* 0x7e8000000900780b */ /* 0x000fc80003f24000 */
[----:B------:R-:W-:-:S03]  /*0260*/  FSEL R8, R8, 1, P1 ;  /* 0x3f80000008087808 */ /* 0x000fc60000800000 */
[----:B------:R-:W-:-:S06]  /*0270*/  @P0 FMUL R6, R6, 0.25 ;  /* 0x3e80000006060820 */ /* 0x000fcc0000400000 */
[----:B------:R-:W2:Y:S01]  /*0280*/  MUFU.RCP R6, R6 ;  /* 0x0000000600067308 */ /* 0x000ea20000001000 */
[----:B------:R-:W-:-:S07]  /*0290*/  @P1 FMUL R9, R9, 0.25 ;  /* 0x3e80000009091820 */ /* 0x000fce0000400000 */
[----:B------:R-:W4:Y:S01]  /*02a0*/  MUFU.RCP R9, R9 ;  /* 0x0000000900097308 */ /* 0x000f220000001000 */
[----:B-1----:R-:W-:-:S04]  /*02b0*/  IMAD.WIDE R4, R0, 0x4, R4 ;  /* 0x0000000400047825 */ /* 0x002fc800078e0204 */
[----:B--2---:R-:W-:-:S04]  /*02c0*/  FMUL R7, R6, R7 ;  /* 0x0000000706077220 */ /* 0x004fc80000400000 */
[----:B---3--:R-:W-:Y:S01]  /*02d0*/  FMUL R2, R2, R7 ;  /* 0x0000000702027220 */ /* 0x008fe20000400000 */
[----:B----4-:R-:W-:-:S04]  /*02e0*/  FMUL R8, R9, R8 ;  /* 0x0000000809087220 */ /* 0x010fc80000400000 */
[----:B------:R-:W-:-:S05]  /*02f0*/  FMUL R3, R3, R8 ;  /* 0x0000000803037220 */ /* 0x000fca0000400000 */
[----:B------:R-:W-:Y:S01]  /*0300*/  STG.E.64 desc[UR4][R4.64], R2 ;  /* 0x0000000204007986 */ /* 0x000fe2000c101b04 */
[----:B------:R-:W-:Y:S05]  /*0310*/  EXIT ;  /* 0x000000000000794d */ /* 0x000fea0003800000 */
.L_x_0:
[----:B------:R-:W-:-:S00]  /*0320*/  BRA `(.L_x_0) ;  /* 0xfffffffc00fc7947 */ /* 0x000fc0000383ffff */
[----:B------:R-:W-:-:S00]  /*0330*/  NOP ;  /* 0x0000000000007918 */ /* 0x000fc00000000000 */
        /* <DEDUP_REMOVED lines=12> */
.L_x_1:


//--------------------- .nv.constant0.triton_poi_fused_mul_sigmoid_24 --------------------------
	.section	.nv.constant0.triton_poi_fused_mul_sigmoid_24,"a",@progbits
	.sectionflags	@""
	.align	4
.nv.constant0.triton_poi_fused_mul_sigmoid_24:
	.zero		548
